//
// Generated by NVIDIA NVVM Compiler
//
// Compiler Build ID: CL-36424714
// Cuda compilation tools, release 13.0, V13.0.88
// Based on NVVM 20.0.0
//

.version 9.0
.target sm_100
.address_size 64

	// .globl	_Z12vectorAddGPUPdS_S_

.visible .entry _Z12vectorAddGPUPdS_S_(
	.param .u64 .ptr .align 1 _Z12vectorAddGPUPdS_S__param_0,
	.param .u64 .ptr .align 1 _Z12vectorAddGPUPdS_S__param_1,
	.param .u64 .ptr .align 1 _Z12vectorAddGPUPdS_S__param_2
)
{
	.reg .b32 	%r<2>;
	.reg .b64 	%rd<11>;
	.reg .b64 	%fd<4>;

	ld.param.u64 	%rd1, [_Z12vectorAddGPUPdS_S__param_0];
	ld.param.u64 	%rd2, [_Z12vectorAddGPUPdS_S__param_1];
	ld.param.u64 	%rd3, [_Z12vectorAddGPUPdS_S__param_2];
	cvta.to.global.u64 	%rd4, %rd3;
	cvta.to.global.u64 	%rd5, %rd2;
	cvta.to.global.u64 	%rd6, %rd1;
	mov.u32 	%r1, %ctaid.x;
	mul.wide.u32 	%rd7, %r1, 8;
	add.s64 	%rd8, %rd6, %rd7;
	ld.global.f64 	%fd1, [%rd8];
	add.s64 	%rd9, %rd5, %rd7;
	ld.global.f64 	%fd2, [%rd9];
	add.f64 	%fd3, %fd1, %fd2;
	add.s64 	%rd10, %rd4, %rd7;
	st.global.f64 	[%rd10], %fd3;
	ret;

}


// ===== COMPILED SASS (sm_100) =====

	.target	sm_100

	.elftype	@"ET_EXEC"


//--------------------- .note.nv.tkinfo           --------------------------
	.section	.note.nv.tkinfo,"",@"SHT_NOTE"
	.sectionflags	@"SHF_NOTE_NV_TKINFO"
	.tkinfo
        /*0018*/ 	.word	0x00000002
        /*0030*/ 	.string	""
        /*0030*/ 	.string	"ptxas"
        /*0030*/ 	.string	"Cuda compilation tools, release 13.0, V13.0.88"
        /*0030*/ 	.string	"Build cuda_13.0.r13.0/compiler.36424714_0"
        /*0030*/ 	.string	"-arch sm_100 -m 64 "



//--------------------- .note.nv.cuinfo           --------------------------
	.section	.note.nv.cuinfo,"",@"SHT_NOTE"
	.sectionflags	@"SHF_NOTE_NV_CUINFO"
        /*0018*/ 	.short	0x0002
        /*001a*/ 	.short	0x0064
        /*001c*/ 	.short	0x0082
	.zero		2


//--------------------- .nv.info                  --------------------------
	.section	.nv.info,"",@"SHT_CUDA_INFO"
	.align	4


	//----- nvinfo : EIATTR_REGCOUNT
	.align		4
        /*0000*/ 	.byte	0x04, 0x2f
        /*0002*/ 	.short	(.L_1 - .L_0)
	.align		4
.L_0:
        /*0004*/ 	.word	index@(_Z12vectorAddGPUPdS_S_)
        /*0008*/ 	.word	0x0000000e


	//----- nvinfo : EIATTR_FRAME_SIZE
	.align		4
.L_1:
        /*000c*/ 	.byte	0x04, 0x11
        /*000e*/ 	.short	(.L_3 - .L_2)
	.align		4
.L_2:
        /*0010*/ 	.word	index@(_Z12vectorAddGPUPdS_S_)
        /*0014*/ 	.word	0x00000000


	//----- nvinfo : EIATTR_MIN_STACK_SIZE
	.align		4
.L_3:
        /*0018*/ 	.byte	0x04, 0x12
        /*001a*/ 	.short	(.L_5 - .L_4)
	.align		4
.L_4:
        /*001c*/ 	.word	index@(_Z12vectorAddGPUPdS_S_)
        /*0020*/ 	.word	0x00000000
.L_5:


//--------------------- .nv.compat                --------------------------
	.section	.nv.compat,"",@"SHT_CUDA_COMPAT_INFO"
	.align	4
        /*0000*/ 	.byte	0x02, 0x09, 0x00, 0x00, 0x02, 0x02, 0x01, 0x00, 0x02, 0x05, 0x05, 0x00, 0x03, 0x07, 0x01, 0x01
        /*0010*/ 	.byte	0x02, 0x03, 0x00, 0x00, 0x02, 0x06, 0x01, 0x00, 0x04, 0x0b, 0x08, 0x00, 0x01, 0x00, 0x00, 0x00
        /*0020*/ 	.byte	0x00, 0x00, 0x00, 0x00


//--------------------- .nv.info._Z12vectorAddGPUPdS_S_ --------------------------
	.section	.nv.info._Z12vectorAddGPUPdS_S_,"",@"SHT_CUDA_INFO"
	.sectionflags	@""
	.align	4


	//----- nvinfo : EIATTR_CUDA_API_VERSION
	.align		4
        /*0000*/ 	.byte	0x04, 0x37
        /*0002*/ 	.short	(.L_7 - .L_6)
.L_6:
        /*0004*/ 	.word	0x00000082


	//----- nvinfo : EIATTR_KPARAM_INFO
	.align		4
.L_7:
        /*0008*/ 	.byte	0x04, 0x17
        /*000a*/ 	.short	(.L_9 - .L_8)
.L_8:
        /*000c*/ 	.word	0x00000000
        /*0010*/ 	.short	0x0002
        /*0012*/ 	.short	0x0010
        /*0014*/ 	.byte	0x00, 0xf5, 0x21, 0x00


	//----- nvinfo : EIATTR_KPARAM_INFO
	.align		4
.L_9:
        /*0018*/ 	.byte	0x04, 0x17
        /*001a*/ 	.short	(.L_11 - .L_10)
.L_10:
        /*001c*/ 	.word	0x00000000
        /*0020*/ 	.short	0x0001
        /*0022*/ 	.short	0x0008
        /*0024*/ 	.byte	0x00, 0xf5, 0x21, 0x00


	//----- nvinfo : EIATTR_KPARAM_INFO
	.align		4
.L_11:
        /*0028*/ 	.byte	0x04, 0x17
        /*002a*/ 	.short	(.L_13 - .L_12)
.L_12:
        /*002c*/ 	.word	0x00000000
        /*0030*/ 	.short	0x0000
        /*0032*/ 	.short	0x0000
        /*0034*/ 	.byte	0x00, 0xf5, 0x21, 0x00


	//----- nvinfo : EIATTR_SPARSE_MMA_MASK
	.align		4
.L_13:
        /*0038*/ 	.byte	0x03, 0x50
        /*003a*/ 	.short	0x0000


	//----- nvinfo : EIATTR_MAXREG_COUNT
	.align		4
        /*003c*/ 	.byte	0x03, 0x1b
        /*003e*/ 	.short	0x00ff


	//----- nvinfo : EIATTR_MERCURY_ISA_VERSION
	.align		4
        /*0040*/ 	.byte	0x03, 0x5f
        /*0042*/ 	.short	0x0101


	//----- nvinfo : EIATTR_VRC_CTA_INIT_COUNT
	.align		4
        /*0044*/ 	.byte	0x02, 0x4a
	.zero		1
	.zero		1


	//----- nvinfo : EIATTR_EXIT_INSTR_OFFSETS
	.align		4
        /*0048*/ 	.byte	0x04, 0x1c
        /*004a*/ 	.short	(.L_15 - .L_14)


	//   ....[0]....
.L_14:
        /*004c*/ 	.word	0x000000d0


	//----- nvinfo : EIATTR_CBANK_PARAM_SIZE
	.align		4
.L_15:
        /*0050*/ 	.byte	0x03, 0x19
        /*0052*/ 	.short	0x0018


	//----- nvinfo : EIATTR_PARAM_CBANK
	.align		4
        /*0054*/ 	.byte	0x04, 0x0a
        /*0056*/ 	.short	(.L_17 - .L_16)
	.align		4
.L_16:
        /*0058*/ 	.word	index@(.nv.constant0._Z12vectorAddGPUPdS_S_)
        /*005c*/ 	.short	0x0380
        /*005e*/ 	.short	0x0018


	//----- nvinfo : EIATTR_SW_WAR
	.align		4
.L_17:
        /*0060*/ 	.byte	0x04, 0x36
        /*0062*/ 	.short	(.L_19 - .L_18)
.L_18:
        /*0064*/ 	.word	0x00000008
.L_19:


//--------------------- .nv.callgraph             --------------------------
	.section	.nv.callgraph,"",@"SHT_CUDA_CALLGRAPH"
	.align	4
	.sectionentsize	8
	.align		4
        /*0000*/ 	.word	0x00000000
	.align		4
        /*0004*/ 	.word	0xffffffff
	.align		4
        /*0008*/ 	.word	0x00000000
	.align		4
        /*000c*/ 	.word	0xfffffffe
	.align		4
        /*0010*/ 	.word	0x00000000
	.align		4
        /*0014*/ 	.word	0xfffffffd
	.align		4
        /*0018*/ 	.word	0x00000000
	.align		4
        /*001c*/ 	.word	0xfffffffc


//--------------------- .text._Z12vectorAddGPUPdS_S_ --------------------------
	.section	.text._Z12vectorAddGPUPdS_S_,"ax",@progbits
	.align	128
        .global         _Z12vectorAddGPUPdS_S_
        .type           _Z12vectorAddGPUPdS_S_,@function
        .size           _Z12vectorAddGPUPdS_S_,(.L_x_1 - _Z12vectorAddGPUPdS_S_)
        .other          _Z12vectorAddGPUPdS_S_,@"STO_CUDA_ENTRY STV_DEFAULT"
_Z12vectorAddGPUPdS_S_:
.text._Z12vectorAddGPUPdS_S_:
[----:B------:R-:W-:Y:S01]  /*0000*/  LDC R1, c[0x0][0x37c] ;  /* 0x0000df00ff017b82 */ /* 0x000fe20000000800 */
[----:B------:R-:W0:Y:S07]  /*0010*/  S2R R11, SR_CTAID.X ;  /* 0x00000000000b7919 */ /* 0x000e2e0000002500 */
[----:B------:R-:W0:Y:S01]  /*0020*/  LDC.64 R2, c[0x0][0x380] ;  /* 0x0000e000ff027b82 */ /* 0x000e220000000a00 */
[----:B------:R-:W1:Y:S07]  /*0030*/  LDCU.64 UR4, c[0x0][0x358] ;  /* 0x00006b00ff0477ac */ /* 0x000e6e0008000a00 */
[----:B------:R-:W2:Y:S08]  /*0040*/  LDC.64 R4, c[0x0][0x388] ;  /* 0x0000e200ff047b82 */ /* 0x000eb00000000a00 */
[----:B------:R-:W3:Y:S01]  /*0050*/  LDC.64 R8, c[0x0][0x390] ;  /* 0x0000e400ff087b82 */ /* 0x000ee20000000a00 */
[----:B0-----:R-:W-:-:S04]  /*0060*/  IMAD.WIDE.U32 R2, R11, 0x8, R2 ;  /* 0x000000080b027825 */ /* 0x001fc800078e0002 */
[C---:B--2---:R-:W-:Y:S02]  /*0070*/  IMAD.WIDE.U32 R4, R11.reuse, 0x8, R4 ;  /* 0x000000080b047825 */ /* 0x044fe400078e0004 */
[----:B-1----:R-:W2:Y:S04]  /*0080*/  LDG.E.64 R2, desc[UR4][R2.64] ;  /* 0x0000000402027981 */ /* 0x002ea8000c1e1b00 */
[----:B------:R-:W2:Y:S01]  /*0090*/  LDG.E.64 R4, desc[UR4][R4.64] ;  /* 0x0000000404047981 */ /* 0x000ea2000c1e1b00 */
[----:B---3--:R-:W-:Y:S01]  /*00a0*/  IMAD.WIDE.U32 R8, R11, 0x8, R8 ;  /* 0x000000080b087825 */ /* 0x008fe200078e0008 */
[----:B--2---:R-:W-:-:S07]  /*00b0*/  DADD R6, R2, R4 ;  /* 0x0000000002067229 */ /* 0x004fce0000000004 */
[----:B------:R-:W-:Y:S01]  /*00c0*/  STG.E.64 desc[UR4][R8.64], R6 ;  /* 0x0000000608007986 */ /* 0x000fe2000c101b04 */
[----:B------:R-:W-:Y:S05]  /*00d0*/  EXIT ;  /* 0x000000000000794d */ /* 0x000fea0003800000 */
.L_x_0:
[----:B------:R-:W-:-:S00]  /*00e0*/  BRA `(.L_x_0) ;  /* 0xfffffffc00fc7947 */ /* 0x000fc0000383ffff */
[----:B------:R-:W-:-:S00]  /*00f0*/  NOP ;  /* 0x0000000000007918 */ /* 0x000fc00000000000 */
        /* <DEDUP_REMOVED lines=8> */
.L_x_1:


//--------------------- .nv.shared.reserved.0     --------------------------
	.section	.nv.shared.reserved.0,"aw",@nobits
	.weak		__nv_reservedSMEM_offset_0_alias
	.size		__nv_reservedSMEM_offset_0_alias, 0, 64
	.other		__nv_reservedSMEM_offset_0_alias,@"STO_CUDA_RESERVED_SHARED STV_DEFAULT"
__nv_reservedSMEM_offset_0_alias:
	.zero		0
	.zero		64


//--------------------- .nv.constant0._Z12vectorAddGPUPdS_S_ --------------------------
	.section	.nv.constant0._Z12vectorAddGPUPdS_S_,"a",@progbits
	.sectionflags	@""
	.align	4
.nv.constant0._Z12vectorAddGPUPdS_S_:
	.zero		920


//--------------------- SYMBOLS --------------------------

	.type		.nv.reservedSmem.offset0,@object
	.size		.nv.reservedSmem.offset0,0x4
